//
// Generated by NVIDIA NVVM Compiler
//
// Compiler Build ID: CL-36424714
// Cuda compilation tools, release 13.0, V13.0.88
// Based on NVVM 20.0.0
//

.version 9.0
.target sm_100
.address_size 64

	// .globl	_Z7computefiifff
.extern .func  (.param .b32 func_retval0) vprintf
(
	.param .b64 vprintf_param_0,
	.param .b64 vprintf_param_1
)
;
.global .align 1 .b8 $str[7] = {37, 46, 49, 55, 103, 10};

.visible .entry _Z7computefiifff(
	.param .f32 _Z7computefiifff_param_0,
	.param .u32 _Z7computefiifff_param_1,
	.param .u32 _Z7computefiifff_param_2,
	.param .f32 _Z7computefiifff_param_3,
	.param .f32 _Z7computefiifff_param_4,
	.param .f32 _Z7computefiifff_param_5
)
{
	.local .align 8 .b8 	__local_depot0[8];
	.reg .b64 	%SP;
	.reg .b64 	%SPL;
	.reg .pred 	%p<12>;
	.reg .b32 	%r<15>;
	.reg .b32 	%f<25>;
	.reg .b64 	%rd<5>;
	.reg .b64 	%fd<2>;

	mov.u64 	%SPL, __local_depot0;
	cvta.local.u64 	%SP, %SPL;
	ld.param.f32 	%f24, [_Z7computefiifff_param_0];
	ld.param.u32 	%r8, [_Z7computefiifff_param_1];
	ld.param.u32 	%r9, [_Z7computefiifff_param_2];
	ld.param.f32 	%f11, [_Z7computefiifff_param_3];
	ld.param.f32 	%f12, [_Z7computefiifff_param_4];
	ld.param.f32 	%f13, [_Z7computefiifff_param_5];
	setp.lt.s32 	%p1, %r8, 1;
	@%p1 bra 	$L__BB0_8;
	mul.f32 	%f1, %f11, %f12;
	setp.lt.s32 	%p2, %r9, 1;
	add.f32 	%f14, %f13, 0f05B0621C;
	add.f32 	%f15, %f14, 0fFA1264CF;
	add.f32 	%f2, %f15, 0f7B4890FC;
	@%p2 bra 	$L__BB0_8;
	and.b32  	%r1, %r8, 3;
	setp.lt.u32 	%p3, %r8, 4;
	@%p3 bra 	$L__BB0_5;
	and.b32  	%r10, %r8, 2147483644;
	neg.s32 	%r13, %r10;
$L__BB0_4:
	setp.lt.f32 	%p4, %f24, %f1;
	selp.f32 	%f17, %f2, %f24, %p4;
	setp.lt.f32 	%p5, %f17, %f1;
	selp.f32 	%f18, %f2, %f17, %p5;
	setp.lt.f32 	%p6, %f18, %f1;
	selp.f32 	%f19, %f2, %f18, %p6;
	setp.lt.f32 	%p7, %f19, %f1;
	selp.f32 	%f24, %f2, %f19, %p7;
	add.s32 	%r13, %r13, 4;
	setp.ne.s32 	%p8, %r13, 0;
	@%p8 bra 	$L__BB0_4;
$L__BB0_5:
	setp.eq.s32 	%p9, %r1, 0;
	@%p9 bra 	$L__BB0_8;
	neg.s32 	%r14, %r1;
$L__BB0_7:
	.pragma "nounroll";
	setp.lt.f32 	%p10, %f24, %f1;
	selp.f32 	%f24, %f2, %f24, %p10;
	add.s32 	%r14, %r14, 1;
	setp.ne.s32 	%p11, %r14, 0;
	@%p11 bra 	$L__BB0_7;
$L__BB0_8:
	add.u64 	%rd1, %SP, 0;
	add.u64 	%rd2, %SPL, 0;
	cvt.f64.f32 	%fd1, %f24;
	st.local.f64 	[%rd2], %fd1;
	mov.u64 	%rd3, $str;
	cvta.global.u64 	%rd4, %rd3;
	{ // callseq 0, 0
	.param .b64 param0;
	st.param.b64 	[param0], %rd4;
	.param .b64 param1;
	st.param.b64 	[param1], %rd1;
	.param .b32 retval0;
	call.uni (retval0), 
	vprintf, 
	(
	param0, 
	param1
	);
	ld.param.b32 	%r11, [retval0];
	} // callseq 0
	ret;

}


// ===== COMPILED SASS (sm_100) =====

	.target	sm_100

	.elftype	@"ET_EXEC"


//--------------------- .note.nv.tkinfo           --------------------------
	.section	.note.nv.tkinfo,"",@"SHT_NOTE"
	.sectionflags	@"SHF_NOTE_NV_TKINFO"
	.tkinfo
        /*0018*/ 	.word	0x00000002
        /*0030*/ 	.string	""
        /*0030*/ 	.string	"ptxas"
        /*0030*/ 	.string	"Cuda compilation tools, release 13.0, V13.0.88"
        /*0030*/ 	.string	"Build cuda_13.0.r13.0/compiler.36424714_0"
        /*0030*/ 	.string	"-arch sm_100 -m 64 "



//--------------------- .note.nv.cuinfo           --------------------------
	.section	.note.nv.cuinfo,"",@"SHT_NOTE"
	.sectionflags	@"SHF_NOTE_NV_CUINFO"
        /*0018*/ 	.short	0x0002
        /*001a*/ 	.short	0x0064
        /*001c*/ 	.short	0x0082
	.zero		2


//--------------------- .nv.info                  --------------------------
	.section	.nv.info,"",@"SHT_CUDA_INFO"
	.align	4


	//----- nvinfo : EIATTR_REGCOUNT
	.align		4
        /*0000*/ 	.byte	0x04, 0x2f
        /*0002*/ 	.short	(.L_2 - .L_1)
	.align		4
.L_1:
        /*0004*/ 	.word	index@(_Z7computefiifff)
        /*0008*/ 	.word	0x00000018


	//----- nvinfo : EIATTR_FRAME_SIZE
	.align		4
.L_2:
        /*000c*/ 	.byte	0x04, 0x11
        /*000e*/ 	.short	(.L_4 - .L_3)
	.align		4
.L_3:
        /*0010*/ 	.word	index@(_Z7computefiifff)
        /*0014*/ 	.word	0x00000008


	//----- nvinfo : EIATTR_MIN_STACK_SIZE
	.align		4
.L_4:
        /*0018*/ 	.byte	0x04, 0x12
        /*001a*/ 	.short	(.L_6 - .L_5)
	.align		4
.L_5:
        /*001c*/ 	.word	index@(_Z7computefiifff)
        /*0020*/ 	.word	0x00000008
.L_6:


//--------------------- .nv.compat                --------------------------
	.section	.nv.compat,"",@"SHT_CUDA_COMPAT_INFO"
	.align	4
        /*0000*/ 	.byte	0x02, 0x09, 0x00, 0x00, 0x02, 0x02, 0x01, 0x00, 0x02, 0x05, 0x05, 0x00, 0x03, 0x07, 0x01, 0x01
        /*0010*/ 	.byte	0x02, 0x03, 0x00, 0x00, 0x02, 0x06, 0x01, 0x00, 0x04, 0x0b, 0x08, 0x00, 0x09, 0x00, 0x00, 0x00
        /*0020*/ 	.byte	0x00, 0x00, 0x00, 0x00


//--------------------- .nv.info._Z7computefiifff --------------------------
	.section	.nv.info._Z7computefiifff,"",@"SHT_CUDA_INFO"
	.sectionflags	@""
	.align	4


	//----- nvinfo : EIATTR_CUDA_API_VERSION
	.align		4
        /*0000*/ 	.byte	0x04, 0x37
        /*0002*/ 	.short	(.L_8 - .L_7)
.L_7:
        /*0004*/ 	.word	0x00000082


	//----- nvinfo : EIATTR_KPARAM_INFO
	.align		4
.L_8:
        /*0008*/ 	.byte	0x04, 0x17
        /*000a*/ 	.short	(.L_10 - .L_9)
.L_9:
        /*000c*/ 	.word	0x00000000
        /*0010*/ 	.short	0x0005
        /*0012*/ 	.short	0x0014
        /*0014*/ 	.byte	0x00, 0xf0, 0x11, 0x00


	//----- nvinfo : EIATTR_KPARAM_INFO
	.align		4
.L_10:
        /*0018*/ 	.byte	0x04, 0x17
        /*001a*/ 	.short	(.L_12 - .L_11)
.L_11:
        /*001c*/ 	.word	0x00000000
        /*0020*/ 	.short	0x0004
        /*0022*/ 	.short	0x0010
        /*0024*/ 	.byte	0x00, 0xf0, 0x11, 0x00


	//----- nvinfo : EIATTR_KPARAM_INFO
	.align		4
.L_12:
        /*0028*/ 	.byte	0x04, 0x17
        /*002a*/ 	.short	(.L_14 - .L_13)
.L_13:
        /*002c*/ 	.word	0x00000000
        /*0030*/ 	.short	0x0003
        /*0032*/ 	.short	0x000c
        /*0034*/ 	.byte	0x00, 0xf0, 0x11, 0x00


	//----- nvinfo : EIATTR_KPARAM_INFO
	.align		4
.L_14:
        /*0038*/ 	.byte	0x04, 0x17
        /*003a*/ 	.short	(.L_16 - .L_15)
.L_15:
        /*003c*/ 	.word	0x00000000
        /*0040*/ 	.short	0x0002
        /*0042*/ 	.short	0x0008
        /*0044*/ 	.byte	0x00, 0xf0, 0x11, 0x00


	//----- nvinfo : EIATTR_KPARAM_INFO
	.align		4
.L_16:
        /*0048*/ 	.byte	0x04, 0x17
        /*004a*/ 	.short	(.L_18 - .L_17)
.L_17:
        /*004c*/ 	.word	0x00000000
        /*0050*/ 	.short	0x0001
        /*0052*/ 	.short	0x0004
        /*0054*/ 	.byte	0x00, 0xf0, 0x11, 0x00


	//----- nvinfo : EIATTR_KPARAM_INFO
	.align		4
.L_18:
        /*0058*/ 	.byte	0x04, 0x17
        /*005a*/ 	.short	(.L_20 - .L_19)
.L_19:
        /*005c*/ 	.word	0x00000000
        /*0060*/ 	.short	0x0000
        /*0062*/ 	.short	0x0000
        /*0064*/ 	.byte	0x00, 0xf0, 0x11, 0x00


	//----- nvinfo : EIATTR_SPARSE_MMA_MASK
	.align		4
.L_20:
        /*0068*/ 	.byte	0x03, 0x50
        /*006a*/ 	.short	0x0000


	//----- nvinfo : EIATTR_MAXREG_COUNT
	.align		4
        /*006c*/ 	.byte	0x03, 0x1b
        /*006e*/ 	.short	0x00ff


	//----- nvinfo : EIATTR_EXTERNS
	.align		4
        /*0070*/ 	.byte	0x04, 0x0f
        /*0072*/ 	.short	(.L_22 - .L_21)


	//   ....[0]....
	.align		4
.L_21:
        /*0074*/ 	.word	index@(vprintf)


	//----- nvinfo : EIATTR_MERCURY_ISA_VERSION
	.align		4
.L_22:
        /*0078*/ 	.byte	0x03, 0x5f
        /*007a*/ 	.short	0x0101


	//----- nvinfo : EIATTR_VRC_CTA_INIT_COUNT
	.align		4
        /*007c*/ 	.byte	0x02, 0x4a
	.zero		1
	.zero		1


	//----- nvinfo : EIATTR_SYSCALL_OFFSETS
	.align		4
        /*0080*/ 	.byte	0x04, 0x46
        /*0082*/ 	.short	(.L_24 - .L_23)


	//   ....[0]....
.L_23:
        /*0084*/ 	.word	0x00000740


	//----- nvinfo : EIATTR_EXIT_INSTR_OFFSETS
	.align		4
.L_24:
        /*0088*/ 	.byte	0x04, 0x1c
        /*008a*/ 	.short	(.L_26 - .L_25)


	//   ....[0]....
.L_25:
        /*008c*/ 	.word	0x00000750


	//----- nvinfo : EIATTR_CBANK_PARAM_SIZE
	.align		4
.L_26:
        /*0090*/ 	.byte	0x03, 0x19
        /*0092*/ 	.short	0x0018


	//----- nvinfo : EIATTR_PARAM_CBANK
	.align		4
        /*0094*/ 	.byte	0x04, 0x0a
        /*0096*/ 	.short	(.L_28 - .L_27)
	.align		4
.L_27:
        /*0098*/ 	.word	index@(.nv.constant0._Z7computefiifff)
        /*009c*/ 	.short	0x0380
        /*009e*/ 	.short	0x0018


	//----- nvinfo : EIATTR_SW_WAR
	.align		4
.L_28:
        /*00a0*/ 	.byte	0x04, 0x36
        /*00a2*/ 	.short	(.L_30 - .L_29)
.L_29:
        /*00a4*/ 	.word	0x00000008
.L_30:


//--------------------- .nv.callgraph             --------------------------
	.section	.nv.callgraph,"",@"SHT_CUDA_CALLGRAPH"
	.align	4
	.sectionentsize	8
	.align		4
        /*0000*/ 	.word	0x00000000
	.align		4
        /*0004*/ 	.word	0xffffffff
	.align		4
        /*0008*/ 	.word	index@(_Z7computefiifff)
	.align		4
        /*000c*/ 	.word	index@(vprintf)
	.align		4
        /*0010*/ 	.word	0x00000000
	.align		4
        /*0014*/ 	.word	0xfffffffe
	.align		4
        /*0018*/ 	.word	0x00000000
	.align		4
        /*001c*/ 	.word	0xfffffffd
	.align		4
        /*0020*/ 	.word	0x00000000
	.align		4
        /*0024*/ 	.word	0xfffffffc


//--------------------- .nv.constant4             --------------------------
	.section	.nv.constant4,"a",@progbits
	.align	8
	.align		8
.nv.constant4:
        /*0000*/ 	.dword	vprintf
	.align		8
        /*0008*/ 	.dword	$str


//--------------------- .text._Z7computefiifff    --------------------------
	.section	.text._Z7computefiifff,"ax",@progbits
	.align	128
        .global         _Z7computefiifff
        .type           _Z7computefiifff,@function
        .size           _Z7computefiifff,(.L_x_9 - _Z7computefiifff)
        .other          _Z7computefiifff,@"STO_CUDA_ENTRY STV_DEFAULT"
_Z7computefiifff:
.text._Z7computefiifff:
[----:B------:R-:W0:Y:S01]  /*0000*/  LDC R1, c[0x0][0x37c] ;  /* 0x0000df00ff017b82 */ /* 0x000e220000000800 */
[----:B------:R-:W1:Y:S01]  /*0010*/  LDCU UR7, c[0x0][0x388] ;  /* 0x00007100ff0777ac */ /* 0x000e620008000800 */
[----:B0-----:R-:W-:Y:S01]  /*0020*/  VIADD R1, R1, 0xfffffff8 ;  /* 0xfffffff801017836 */ /* 0x001fe20000000000 */
[----:B------:R-:W0:Y:S01]  /*0030*/  LDCU UR5, c[0x0][0x384] ;  /* 0x00007080ff0577ac */ /* 0x000e220008000800 */
[----:B------:R-:W2:Y:S01]  /*0040*/  LDCU UR4, c[0x0][0x2f8] ;  /* 0x00005f00ff0477ac */ /* 0x000ea20008000800 */
[----:B------:R-:W3:Y:S01]  /*0050*/  LDCU UR8, c[0x0][0x380] ;  /* 0x00007000ff0877ac */ /* 0x000ee20008000800 */
[----:B------:R-:W4:Y:S01]  /*0060*/  LDCU UR6, c[0x0][0x2fc] ;  /* 0x00005f80ff0677ac */ /* 0x000f220008000800 */
[----:B-1----:R-:W-:-:S04]  /*0070*/  UISETP.GE.AND UP0, UPT, UR7, 0x1, UPT ;  /* 0x000000010700788c */ /* 0x002fc8000bf06270 */
[----:B0-----:R-:W-:Y:S01]  /*0080*/  UISETP.LT.OR UP0, UPT, UR5, 0x1, !UP0 ;  /* 0x000000010500788c */ /* 0x001fe2000c701670 */
[----:B--2---:R-:W-:Y:S01]  /*0090*/  IADD3 R6, P0, PT, R1, UR4, RZ ;  /* 0x0000000401067c10 */ /* 0x004fe2000ff1e0ff */
[----:B---3--:R-:W-:-:S04]  /*00a0*/  IMAD.U32 R0, RZ, RZ, UR8 ;  /* 0x00000008ff007e24 */ /* 0x008fc8000f8e00ff */
[----:B----4-:R-:W-:-:S03]  /*00b0*/  IMAD.X R7, RZ, RZ, UR6, P0 ;  /* 0x00000006ff077e24 */ /* 0x010fc600080e06ff */
[----:B------:R-:W-:Y:S05]  /*00c0*/  BRA.U UP0, `(.L_x_0) ;  /* 0x00000005007c7547 */ /* 0x000fea000b800000 */
[----:B------:R-:W0:Y:S01]  /*00d0*/  LDC.64 R4, c[0x0][0x390] ;  /* 0x0000e400ff047b82 */ /* 0x000e220000000a00 */
[----:B------:R-:W1:Y:S01]  /*00e0*/  LDCU UR6, c[0x0][0x38c] ;  /* 0x00007180ff0677ac */ /* 0x000e620008000800 */
[----:B------:R-:W-:Y:S02]  /*00f0*/  UISETP.GE.U32.AND UP0, UPT, UR5, 0x4, UPT ;  /* 0x000000040500788c */ /* 0x000fe4000bf06070 */
[----:B------:R-:W-:Y:S01]  /*0100*/  ULOP3.LUT UR4, UR5, 0x3, URZ, 0xc0, !UPT ;  /* 0x0000000305047892 */ /* 0x000fe2000f8ec0ff */
[----:B0-----:R-:W-:Y:S01]  /*0110*/  FADD R2, R5, 1.6587000152101309788e-35 ;  /* 0x05b0621c05027421 */ /* 0x001fe20000000000 */
[----:B-1----:R-:W-:-:S03]  /*0120*/  FMUL R3, R4, UR6 ;  /* 0x0000000604037c20 */ /* 0x002fc60008400000 */
[----:B------:R-:W-:-:S04]  /*0130*/  FADD R2, R2, -1.90029995634022613381e+35 ;  /* 0xfa1264cf02027421 */ /* 0x000fc80000000000 */
[----:B------:R-:W-:Y:S01]  /*0140*/  FADD R5, R2, 1.04140000418684496086e+36 ;  /* 0x7b4890fc02057421 */ /* 0x000fe20000000000 */
[----:B------:R-:W-:Y:S06]  /*0150*/  BRA.U !UP0, `(.L_x_1) ;  /* 0x0000000508387547 */ /* 0x000fec000b800000 */
[----:B------:R-:W-:-:S04]  /*0160*/  ULOP3.LUT UR5, UR5, 0x7ffffffc, URZ, 0xc0, !UPT ;  /* 0x7ffffffc05057892 */ /* 0x000fc8000f8ec0ff */
[----:B------:R-:W-:-:S04]  /*0170*/  UIADD3 UR5, UPT, UPT, -UR5, URZ, URZ ;  /* 0x000000ff05057290 */ /* 0x000fc8000fffe1ff */
[----:B------:R-:W-:-:S09]  /*0180*/  UISETP.GE.AND UP0, UPT, UR5, URZ, UPT ;  /* 0x000000ff0500728c */ /* 0x000fd2000bf06270 */
[----:B------:R-:W-:Y:S05]  /*0190*/  BRA.U UP0, `(.L_x_2) ;  /* 0x0000000100fc7547 */ /* 0x000fea000b800000 */
[----:B------:R-:W-:Y:S02]  /*01a0*/  UIADD3 UR6, UPT, UPT, -UR5, URZ, URZ ;  /* 0x000000ff05067290 */ /* 0x000fe4000fffe1ff */
[----:B------:R-:W-:Y:S02]  /*01b0*/  UPLOP3.LUT UP0, UPT, UPT, UPT, UPT, 0x80, 0x8 ;  /* 0x000000000008789c */ /* 0x000fe40003f0f070 */
[----:B------:R-:W-:-:S09]  /*01c0*/  UISETP.GT.AND UP1, UPT, UR6, 0xc, UPT ;  /* 0x0000000c0600788c */ /* 0x000fd2000bf24270 */
[----:B------:R-:W-:Y:S05]  /*01d0*/  BRA.U !UP1, `(.L_x_3) ;  /* 0x0000000109907547 */ /* 0x000fea000b800000 */
[----:B------:R-:W-:-:S11]  /*01e0*/  UPLOP3.LUT UP0, UPT, UPT, UPT, UPT, 0x40, 0x4 ;  /* 0x000000000004789c */ /* 0x000fd60003f0e870 */
.L_x_4:
[----:B------:R-:W-:Y:S01]  /*01f0*/  FSETP.GEU.AND P0, PT, R0, R3, PT ;  /* 0x000000030000720b */ /* 0x000fe20003f0e000 */
[----:B------:R-:W-:-:S03]  /*0200*/  UIADD3 UR5, UPT, UPT, UR5, 0x10, URZ ;  /* 0x0000001005057890 */ /* 0x000fc6000fffe0ff */
[----:B------:R-:W-:Y:S01]  /*0210*/  FSEL R0, R5, R0, !P0 ;  /* 0x0000000005007208 */ /* 0x000fe20004000000 */
[----:B------:R-:W-:-:S03]  /*0220*/  UISETP.GE.AND UP1, UPT, UR5, -0xc, UPT ;  /* 0xfffffff40500788c */ /* 0x000fc6000bf26270 */
[----:B------:R-:W-:-:S04]  /*0230*/  FSETP.GEU.AND P0, PT, R0, R3, PT ;  /* 0x000000030000720b */ /* 0x000fc80003f0e000 */
[----:B------:R-:W-:-:S04]  /*0240*/  FSEL R0, R5, R0, !P0 ;  /* 0x0000000005007208 */ /* 0x000fc80004000000 */
        /* <DEDUP_REMOVED lines=27> */
[----:B------:R-:W-:Y:S01]  /*0400*/  FSEL R0, R5, R0, !P0 ;  /* 0x0000000005007208 */ /* 0x000fe20004000000 */
[----:B------:R-:W-:Y:S08]  /*0410*/  BRA.U !UP1, `(.L_x_4) ;  /* 0xfffffffd09747547 */ /* 0x000ff0000b83ffff */
.L_x_3:
[----:B------:R-:W-:-:S04]  /*0420*/  UIADD3 UR6, UPT, UPT, -UR5, URZ, URZ ;  /* 0x000000ff05067290 */ /* 0x000fc8000fffe1ff */
[----:B------:R-:W-:-:S09]  /*0430*/  UISETP.GT.AND UP1, UPT, UR6, 0x4, UPT ;  /* 0x000000040600788c */ /* 0x000fd2000bf24270 */
[----:B------:R-:W-:Y:S05]  /*0440*/  BRA.U !UP1, `(.L_x_5) ;  /* 0x0000000109487547 */ /* 0x000fea000b800000 */
[----:B------:R-:W-:Y:S01]  /*0450*/  FSETP.GEU.AND P0, PT, R0, R3, PT ;  /* 0x000000030000720b */ /* 0x000fe20003f0e000 */
[----:B------:R-:W-:Y:S02]  /*0460*/  UIADD3 UR5, UPT, UPT, UR5, 0x8, URZ ;  /* 0x0000000805057890 */ /* 0x000fe4000fffe0ff */
[----:B------:R-:W-:Y:S01]  /*0470*/  UPLOP3.LUT UP0, UPT, UPT, UPT, UPT, 0x40, 0x4 ;  /* 0x000000000004789c */ /* 0x000fe20003f0e870 */
        /* <DEDUP_REMOVED lines=14> */
[----:B------:R-:W-:-:S09]  /*0560*/  FSEL R0, R5, R0, !P0 ;  /* 0x0000000005007208 */ /* 0x000fd20004000000 */
.L_x_5:
[----:B------:R-:W-:-:S09]  /*0570*/  UISETP.NE.OR UP0, UPT, UR5, URZ, UP0 ;  /* 0x000000ff0500728c */ /* 0x000fd20008705670 */
[----:B------:R-:W-:Y:S05]  /*0580*/  BRA.U !UP0, `(.L_x_1) ;  /* 0x00000001082c7547 */ /* 0x000fea000b800000 */
.L_x_2:
[----:B------:R-:W-:Y:S01]  /*0590*/  FSETP.GEU.AND P0, PT, R0, R3, PT ;  /* 0x000000030000720b */ /* 0x000fe20003f0e000 */
[----:B------:R-:W-:-:S03]  /*05a0*/  UIADD3 UR5, UPT, UPT, UR5, 0x4, URZ ;  /* 0x0000000405057890 */ /* 0x000fc6000fffe0ff */
[----:B------:R-:W-:Y:S01]  /*05b0*/  FSEL R0, R5, R0, !P0 ;  /* 0x0000000005007208 */ /* 0x000fe20004000000 */
[----:B------:R-:W-:-:S03]  /*05c0*/  UISETP.NE.AND UP0, UPT, UR5, URZ, UPT ;  /* 0x000000ff0500728c */ /* 0x000fc6000bf05270 */
[----:B------:R-:W-:-:S04]  /*05d0*/  FSETP.GEU.AND P0, PT, R0, R3, PT ;  /* 0x000000030000720b */ /* 0x000fc80003f0e000 */
[----:B------:R-:W-:-:S04]  /*05e0*/  FSEL R0, R5, R0, !P0 ;  /* 0x0000000005007208 */ /* 0x000fc80004000000 */
[----:B------:R-:W-:-:S04]  /*05f0*/  FSETP.GEU.AND P0, PT, R0, R3, PT ;  /* 0x000000030000720b */ /* 0x000fc80003f0e000 */
[----:B------:R-:W-:-:S04]  /*0600*/  FSEL R0, R5, R0, !P0 ;  /* 0x0000000005007208 */ /* 0x000fc80004000000 */
[----:B------:R-:W-:-:S04]  /*0610*/  FSETP.GEU.AND P0, PT, R0, R3, PT ;  /* 0x000000030000720b */ /* 0x000fc80003f0e000 */
[----:B------:R-:W-:Y:S01]  /*0620*/  FSEL R0, R5, R0, !P0 ;  /* 0x0000000005007208 */ /* 0x000fe20004000000 */
[----:B------:R-:W-:Y:S08]  /*0630*/  BRA.U UP0, `(.L_x_2) ;  /* 0xfffffffd00d47547 */ /* 0x000ff0000b83ffff */
.L_x_1:
[----:B------:R-:W-:-:S09]  /*0640*/  UISETP.NE.AND UP0, UPT, UR4, URZ, UPT ;  /* 0x000000ff0400728c */ /* 0x000fd2000bf05270 */
[----:B------:R-:W-:Y:S05]  /*0650*/  BRA.U !UP0, `(.L_x_0) ;  /* 0x0000000108187547 */ /* 0x000fea000b800000 */
[----:B------:R-:W-:-:S12]  /*0660*/  UIADD3 UR4, UPT, UPT, -UR4, URZ, URZ ;  /* 0x000000ff04047290 */ /* 0x000fd8000fffe1ff */
.L_x_6:
[----:B------:R-:W-:Y:S01]  /*0670*/  UIADD3 UR4, UPT, UPT, UR4, 0x1, URZ ;  /* 0x0000000104047890 */ /* 0x000fe2000fffe0ff */
[----:B------:R-:W-:-:S03]  /*0680*/  FSETP.GEU.AND P0, PT, R0, R3, PT ;  /* 0x000000030000720b */ /* 0x000fc60003f0e000 */
[----:B------:R-:W-:Y:S01]  /*0690*/  UISETP.NE.AND UP0, UPT, UR4, URZ, UPT ;  /* 0x000000ff0400728c */ /* 0x000fe2000bf05270 */
[----:B------:R-:W-:-:S08]  /*06a0*/  FSEL R0, R5, R0, !P0 ;  /* 0x0000000005007208 */ /* 0x000fd00004000000 */
[----:B------:R-:W-:Y:S05]  /*06b0*/  BRA.U UP0, `(.L_x_6) ;  /* 0xfffffffd00ec7547 */ /* 0x000fea000b83ffff */
.L_x_0:
[----:B------:R-:W0:Y:S01]  /*06c0*/  F2F.F64.F32 R2, R0 ;  /* 0x0000000000027310 */ /* 0x000e220000201800 */
[----:B------:R-:W-:Y:S01]  /*06d0*/  MOV R8, 0x0 ;  /* 0x0000000000087802 */ /* 0x000fe20000000f00 */
[----:B------:R-:W1:Y:S05]  /*06e0*/  LDCU.64 UR4, c[0x4][0x8] ;  /* 0x01000100ff0477ac */ /* 0x000e6a0008000a00 */
[----:B------:R-:W2:Y:S01]  /*06f0*/  LDC.64 R8, c[0x4][R8] ;  /* 0x0100000008087b82 */ /* 0x000ea20000000a00 */
[----:B0-----:R0:W-:Y:S01]  /*0700*/  STL.64 [R1], R2 ;  /* 0x0000000201007387 */ /* 0x0011e20000100a00 */
[----:B-1----:R-:W-:Y:S02]  /*0710*/  IMAD.U32 R4, RZ, RZ, UR4 ;  /* 0x00000004ff047e24 */ /* 0x002fe4000f8e00ff */
[----:B------:R-:W-:-:S07]  /*0720*/  IMAD.U32 R5, RZ, RZ, UR5 ;  /* 0x00000005ff057e24 */ /* 0x000fce000f8e00ff */
[----:B------:R-:W-:-:S07]  /*0730*/  LEPC R20, `(.L_x_7) ;  /* 0x000000001014794e */ /* 0x000fce0000000000 */
[----:B0-2---:R-:W-:Y:S05]  /*0740*/  CALL.ABS.NOINC R8 ;  /* 0x0000000008007343 */ /* 0x005fea0003c00000 */
.L_x_7:
[----:B------:R-:W-:Y:S05]  /*0750*/  EXIT ;  /* 0x000000000000794d */ /* 0x000fea0003800000 */
.L_x_8:
[----:B------:R-:W-:-:S00]  /*0760*/  BRA `(.L_x_8) ;  /* 0xfffffffc00fc7947 */ /* 0x000fc0000383ffff */
[----:B------:R-:W-:-:S00]  /*0770*/  NOP ;  /* 0x0000000000007918 */ /* 0x000fc00000000000 */
        /* <DEDUP_REMOVED lines=8> */
.L_x_9:


//--------------------- .nv.global.init           --------------------------
	.section	.nv.global.init,"aw",@progbits
.nv.global.init:
	.type		$str,@object
	.size		$str,(.L_0 - $str)
$str:
        /*0000*/ 	.byte	0x25, 0x2e, 0x31, 0x37, 0x67, 0x0a, 0x00
.L_0:


//--------------------- .nv.shared.reserved.0     --------------------------
	.section	.nv.shared.reserved.0,"aw",@nobits
	.weak		__nv_reservedSMEM_offset_0_alias
	.size		__nv_reservedSMEM_offset_0_alias, 0, 64
	.other		__nv_reservedSMEM_offset_0_alias,@"STO_CUDA_RESERVED_SHARED STV_DEFAULT"
__nv_reservedSMEM_offset_0_alias:
	.zero		0
	.zero		64


//--------------------- .nv.constant0._Z7computefiifff --------------------------
	.section	.nv.constant0._Z7computefiifff,"a",@progbits
	.sectionflags	@""
	.align	4
.nv.constant0._Z7computefiifff:
	.zero		920


//--------------------- SYMBOLS --------------------------

	.type		.nv.reservedSmem.offset0,@object
	.size		.nv.reservedSmem.offset0,0x4
	.type		vprintf,@function
